//
// Generated by NVIDIA NVVM Compiler
//
// Compiler Build ID: CL-36424714
// Cuda compilation tools, release 13.0, V13.0.88
// Based on NVVM 20.0.0
//

.version 9.0
.target sm_100
.address_size 64

	// .globl	_Z7add_gpuPiS_S_

.visible .entry _Z7add_gpuPiS_S_(
	.param .u64 .ptr .align 1 _Z7add_gpuPiS_S__param_0,
	.param .u64 .ptr .align 1 _Z7add_gpuPiS_S__param_1,
	.param .u64 .ptr .align 1 _Z7add_gpuPiS_S__param_2
)
{
	.reg .b32 	%r<4>;
	.reg .b64 	%rd<7>;

	ld.param.u64 	%rd1, [_Z7add_gpuPiS_S__param_0];
	ld.param.u64 	%rd2, [_Z7add_gpuPiS_S__param_1];
	ld.param.u64 	%rd3, [_Z7add_gpuPiS_S__param_2];
	cvta.to.global.u64 	%rd4, %rd3;
	cvta.to.global.u64 	%rd5, %rd2;
	cvta.to.global.u64 	%rd6, %rd1;
	ld.global.u32 	%r1, [%rd6];
	ld.global.u32 	%r2, [%rd5];
	add.s32 	%r3, %r2, %r1;
	st.global.u32 	[%rd4], %r3;
	ret;

}
	// .globl	_Z12subtract_gpuPiS_S_
.visible .entry _Z12subtract_gpuPiS_S_(
	.param .u64 .ptr .align 1 _Z12subtract_gpuPiS_S__param_0,
	.param .u64 .ptr .align 1 _Z12subtract_gpuPiS_S__param_1,
	.param .u64 .ptr .align 1 _Z12subtract_gpuPiS_S__param_2
)
{
	.reg .b32 	%r<4>;
	.reg .b64 	%rd<7>;

	ld.param.u64 	%rd1, [_Z12subtract_gpuPiS_S__param_0];
	ld.param.u64 	%rd2, [_Z12subtract_gpuPiS_S__param_1];
	ld.param.u64 	%rd3, [_Z12subtract_gpuPiS_S__param_2];
	cvta.to.global.u64 	%rd4, %rd3;
	cvta.to.global.u64 	%rd5, %rd2;
	cvta.to.global.u64 	%rd6, %rd1;
	ld.global.u32 	%r1, [%rd6];
	ld.global.u32 	%r2, [%rd5];
	sub.s32 	%r3, %r1, %r2;
	st.global.u32 	[%rd4], %r3;
	ret;

}
	// .globl	_Z12multiply_gpuPiS_S_
.visible .entry _Z12multiply_gpuPiS_S_(
	.param .u64 .ptr .align 1 _Z12multiply_gpuPiS_S__param_0,
	.param .u64 .ptr .align 1 _Z12multiply_gpuPiS_S__param_1,
	.param .u64 .ptr .align 1 _Z12multiply_gpuPiS_S__param_2
)
{
	.reg .b32 	%r<4>;
	.reg .b64 	%rd<7>;

	ld.param.u64 	%rd1, [_Z12multiply_gpuPiS_S__param_0];
	ld.param.u64 	%rd2, [_Z12multiply_gpuPiS_S__param_1];
	ld.param.u64 	%rd3, [_Z12multiply_gpuPiS_S__param_2];
	cvta.to.global.u64 	%rd4, %rd3;
	cvta.to.global.u64 	%rd5, %rd2;
	cvta.to.global.u64 	%rd6, %rd1;
	ld.global.u32 	%r1, [%rd6];
	ld.global.u32 	%r2, [%rd5];
	mul.lo.s32 	%r3, %r2, %r1;
	st.global.u32 	[%rd4], %r3;
	ret;

}
	// .globl	_Z10divide_gpuPiS_S_
.visible .entry _Z10divide_gpuPiS_S_(
	.param .u64 .ptr .align 1 _Z10divide_gpuPiS_S__param_0,
	.param .u64 .ptr .align 1 _Z10divide_gpuPiS_S__param_1,
	.param .u64 .ptr .align 1 _Z10divide_gpuPiS_S__param_2
)
{
	.reg .b32 	%r<4>;
	.reg .b64 	%rd<7>;

	ld.param.u64 	%rd1, [_Z10divide_gpuPiS_S__param_0];
	ld.param.u64 	%rd2, [_Z10divide_gpuPiS_S__param_1];
	ld.param.u64 	%rd3, [_Z10divide_gpuPiS_S__param_2];
	cvta.to.global.u64 	%rd4, %rd3;
	cvta.to.global.u64 	%rd5, %rd2;
	cvta.to.global.u64 	%rd6, %rd1;
	ld.global.u32 	%r1, [%rd6];
	ld.global.u32 	%r2, [%rd5];
	div.s32 	%r3, %r1, %r2;
	st.global.u32 	[%rd4], %r3;
	ret;

}


// ===== COMPILED SASS (sm_100) =====

	.target	sm_100

	.elftype	@"ET_EXEC"


//--------------------- .note.nv.tkinfo           --------------------------
	.section	.note.nv.tkinfo,"",@"SHT_NOTE"
	.sectionflags	@"SHF_NOTE_NV_TKINFO"
	.tkinfo
        /*0018*/ 	.word	0x00000002
        /*0030*/ 	.string	""
        /*0030*/ 	.string	"ptxas"
        /*0030*/ 	.string	"Cuda compilation tools, release 13.0, V13.0.88"
        /*0030*/ 	.string	"Build cuda_13.0.r13.0/compiler.36424714_0"
        /*0030*/ 	.string	"-arch sm_100 -m 64 "



//--------------------- .note.nv.cuinfo           --------------------------
	.section	.note.nv.cuinfo,"",@"SHT_NOTE"
	.sectionflags	@"SHF_NOTE_NV_CUINFO"
        /*0018*/ 	.short	0x0002
        /*001a*/ 	.short	0x0064
        /*001c*/ 	.short	0x0082
	.zero		2


//--------------------- .nv.info                  --------------------------
	.section	.nv.info,"",@"SHT_CUDA_INFO"
	.align	4


	//----- nvinfo : EIATTR_REGCOUNT
	.align		4
        /*0000*/ 	.byte	0x04, 0x2f
        /*0002*/ 	.short	(.L_1 - .L_0)
	.align		4
.L_0:
        /*0004*/ 	.word	index@(_Z7add_gpuPiS_S_)
        /*0008*/ 	.word	0x0000000c


	//----- nvinfo : EIATTR_FRAME_SIZE
	.align		4
.L_1:
        /*000c*/ 	.byte	0x04, 0x11
        /*000e*/ 	.short	(.L_3 - .L_2)
	.align		4
.L_2:
        /*0010*/ 	.word	index@(_Z7add_gpuPiS_S_)
        /*0014*/ 	.word	0x00000000


	//----- nvinfo : EIATTR_REGCOUNT
	.align		4
.L_3:
        /*0018*/ 	.byte	0x04, 0x2f
        /*001a*/ 	.short	(.L_5 - .L_4)
	.align		4
.L_4:
        /*001c*/ 	.word	index@(_Z12subtract_gpuPiS_S_)
        /*0020*/ 	.word	0x0000000c


	//----- nvinfo : EIATTR_FRAME_SIZE
	.align		4
.L_5:
        /*0024*/ 	.byte	0x04, 0x11
        /*0026*/ 	.short	(.L_7 - .L_6)
	.align		4
.L_6:
        /*0028*/ 	.word	index@(_Z12subtract_gpuPiS_S_)
        /*002c*/ 	.word	0x00000000


	//----- nvinfo : EIATTR_REGCOUNT
	.align		4
.L_7:
        /*0030*/ 	.byte	0x04, 0x2f
        /*0032*/ 	.short	(.L_9 - .L_8)
	.align		4
.L_8:
        /*0034*/ 	.word	index@(_Z12multiply_gpuPiS_S_)
        /*0038*/ 	.word	0x0000000c


	//----- nvinfo : EIATTR_FRAME_SIZE
	.align		4
.L_9:
        /*003c*/ 	.byte	0x04, 0x11
        /*003e*/ 	.short	(.L_11 - .L_10)
	.align		4
.L_10:
        /*0040*/ 	.word	index@(_Z12multiply_gpuPiS_S_)
        /*0044*/ 	.word	0x00000000


	//----- nvinfo : EIATTR_REGCOUNT
	.align		4
.L_11:
        /*0048*/ 	.byte	0x04, 0x2f
        /*004a*/ 	.short	(.L_13 - .L_12)
	.align		4
.L_12:
        /*004c*/ 	.word	index@(_Z10divide_gpuPiS_S_)
        /*0050*/ 	.word	0x0000000e


	//----- nvinfo : EIATTR_FRAME_SIZE
	.align		4
.L_13:
        /*0054*/ 	.byte	0x04, 0x11
        /*0056*/ 	.short	(.L_15 - .L_14)
	.align		4
.L_14:
        /*0058*/ 	.word	index@(_Z10divide_gpuPiS_S_)
        /*005c*/ 	.word	0x00000000


	//----- nvinfo : EIATTR_MIN_STACK_SIZE
	.align		4
.L_15:
        /*0060*/ 	.byte	0x04, 0x12
        /*0062*/ 	.short	(.L_17 - .L_16)
	.align		4
.L_16:
        /*0064*/ 	.word	index@(_Z10divide_gpuPiS_S_)
        /*0068*/ 	.word	0x00000000


	//----- nvinfo : EIATTR_MIN_STACK_SIZE
	.align		4
.L_17:
        /*006c*/ 	.byte	0x04, 0x12
        /*006e*/ 	.short	(.L_19 - .L_18)
	.align		4
.L_18:
        /*0070*/ 	.word	index@(_Z12multiply_gpuPiS_S_)
        /*0074*/ 	.word	0x00000000


	//----- nvinfo : EIATTR_MIN_STACK_SIZE
	.align		4
.L_19:
        /*0078*/ 	.byte	0x04, 0x12
        /*007a*/ 	.short	(.L_21 - .L_20)
	.align		4
.L_20:
        /*007c*/ 	.word	index@(_Z12subtract_gpuPiS_S_)
        /*0080*/ 	.word	0x00000000


	//----- nvinfo : EIATTR_MIN_STACK_SIZE
	.align		4
.L_21:
        /*0084*/ 	.byte	0x04, 0x12
        /*0086*/ 	.short	(.L_23 - .L_22)
	.align		4
.L_22:
        /*0088*/ 	.word	index@(_Z7add_gpuPiS_S_)
        /*008c*/ 	.word	0x00000000
.L_23:


//--------------------- .nv.compat                --------------------------
	.section	.nv.compat,"",@"SHT_CUDA_COMPAT_INFO"
	.align	4
        /*0000*/ 	.byte	0x02, 0x09, 0x00, 0x00, 0x02, 0x02, 0x01, 0x00, 0x02, 0x05, 0x05, 0x00, 0x03, 0x07, 0x01, 0x01
        /*0010*/ 	.byte	0x02, 0x03, 0x00, 0x00, 0x02, 0x06, 0x01, 0x00, 0x04, 0x0b, 0x08, 0x00, 0x09, 0x00, 0x00, 0x00
        /*0020*/ 	.byte	0x00, 0x00, 0x00, 0x00


//--------------------- .nv.info._Z10divide_gpuPiS_S_ --------------------------
	.section	.nv.info._Z10divide_gpuPiS_S_,"",@"SHT_CUDA_INFO"
	.sectionflags	@""
	.align	4


	//----- nvinfo : EIATTR_CUDA_API_VERSION
	.align		4
        /*0000*/ 	.byte	0x04, 0x37
        /*0002*/ 	.short	(.L_25 - .L_24)
.L_24:
        /*0004*/ 	.word	0x00000082


	//----- nvinfo : EIATTR_KPARAM_INFO
	.align		4
.L_25:
        /*0008*/ 	.byte	0x04, 0x17
        /*000a*/ 	.short	(.L_27 - .L_26)
.L_26:
        /*000c*/ 	.word	0x00000000
        /*0010*/ 	.short	0x0002
        /*0012*/ 	.short	0x0010
        /*0014*/ 	.byte	0x00, 0xf5, 0x21, 0x00


	//----- nvinfo : EIATTR_KPARAM_INFO
	.align		4
.L_27:
        /*0018*/ 	.byte	0x04, 0x17
        /*001a*/ 	.short	(.L_29 - .L_28)
.L_28:
        /*001c*/ 	.word	0x00000000
        /*0020*/ 	.short	0x0001
        /*0022*/ 	.short	0x0008
        /*0024*/ 	.byte	0x00, 0xf5, 0x21, 0x00


	//----- nvinfo : EIATTR_KPARAM_INFO
	.align		4
.L_29:
        /*0028*/ 	.byte	0x04, 0x17
        /*002a*/ 	.short	(.L_31 - .L_30)
.L_30:
        /*002c*/ 	.word	0x00000000
        /*0030*/ 	.short	0x0000
        /*0032*/ 	.short	0x0000
        /*0034*/ 	.byte	0x00, 0xf5, 0x21, 0x00


	//----- nvinfo : EIATTR_SPARSE_MMA_MASK
	.align		4
.L_31:
        /*0038*/ 	.byte	0x03, 0x50
        /*003a*/ 	.short	0x0000


	//----- nvinfo : EIATTR_MAXREG_COUNT
	.align		4
        /*003c*/ 	.byte	0x03, 0x1b
        /*003e*/ 	.short	0x00ff


	//----- nvinfo : EIATTR_MERCURY_ISA_VERSION
	.align		4
        /*0040*/ 	.byte	0x03, 0x5f
        /*0042*/ 	.short	0x0101


	//----- nvinfo : EIATTR_VRC_CTA_INIT_COUNT
	.align		4
        /*0044*/ 	.byte	0x02, 0x4a
	.zero		1
	.zero		1


	//----- nvinfo : EIATTR_EXIT_INSTR_OFFSETS
	.align		4
        /*0048*/ 	.byte	0x04, 0x1c
        /*004a*/ 	.short	(.L_33 - .L_32)


	//   ....[0]....
.L_32:
        /*004c*/ 	.word	0x00000200


	//----- nvinfo : EIATTR_CBANK_PARAM_SIZE
	.align		4
.L_33:
        /*0050*/ 	.byte	0x03, 0x19
        /*0052*/ 	.short	0x0018


	//----- nvinfo : EIATTR_PARAM_CBANK
	.align		4
        /*0054*/ 	.byte	0x04, 0x0a
        /*0056*/ 	.short	(.L_35 - .L_34)
	.align		4
.L_34:
        /*0058*/ 	.word	index@(.nv.constant0._Z10divide_gpuPiS_S_)
        /*005c*/ 	.short	0x0380
        /*005e*/ 	.short	0x0018


	//----- nvinfo : EIATTR_SW_WAR
	.align		4
.L_35:
        /*0060*/ 	.byte	0x04, 0x36
        /*0062*/ 	.short	(.L_37 - .L_36)
.L_36:
        /*0064*/ 	.word	0x00000008
.L_37:


//--------------------- .nv.info._Z12multiply_gpuPiS_S_ --------------------------
	.section	.nv.info._Z12multiply_gpuPiS_S_,"",@"SHT_CUDA_INFO"
	.sectionflags	@""
	.align	4


	//----- nvinfo : EIATTR_CUDA_API_VERSION
	.align		4
        /*0000*/ 	.byte	0x04, 0x37
        /*0002*/ 	.short	(.L_39 - .L_38)
.L_38:
        /*0004*/ 	.word	0x00000082


	//----- nvinfo : EIATTR_KPARAM_INFO
	.align		4
.L_39:
        /*0008*/ 	.byte	0x04, 0x17
        /*000a*/ 	.short	(.L_41 - .L_40)
.L_40:
        /*000c*/ 	.word	0x00000000
        /*0010*/ 	.short	0x0002
        /*0012*/ 	.short	0x0010
        /*0014*/ 	.byte	0x00, 0xf5, 0x21, 0x00


	//----- nvinfo : EIATTR_KPARAM_INFO
	.align		4
.L_41:
        /*0018*/ 	.byte	0x04, 0x17
        /*001a*/ 	.short	(.L_43 - .L_42)
.L_42:
        /*001c*/ 	.word	0x00000000
        /*0020*/ 	.short	0x0001
        /*0022*/ 	.short	0x0008
        /*0024*/ 	.byte	0x00, 0xf5, 0x21, 0x00


	//----- nvinfo : EIATTR_KPARAM_INFO
	.align		4
.L_43:
        /*0028*/ 	.byte	0x04, 0x17
        /*002a*/ 	.short	(.L_45 - .L_44)
.L_44:
        /*002c*/ 	.word	0x00000000
        /*0030*/ 	.short	0x0000
        /*0032*/ 	.short	0x0000
        /*0034*/ 	.byte	0x00, 0xf5, 0x21, 0x00


	//----- nvinfo : EIATTR_SPARSE_MMA_MASK
	.align		4
.L_45:
        /*0038*/ 	.byte	0x03, 0x50
        /*003a*/ 	.short	0x0000


	//----- nvinfo : EIATTR_MAXREG_COUNT
	.align		4
        /*003c*/ 	.byte	0x03, 0x1b
        /*003e*/ 	.short	0x00ff


	//----- nvinfo : EIATTR_MERCURY_ISA_VERSION
	.align		4
        /*0040*/ 	.byte	0x03, 0x5f
        /*0042*/ 	.short	0x0101


	//----- nvinfo : EIATTR_VRC_CTA_INIT_COUNT
	.align		4
        /*0044*/ 	.byte	0x02, 0x4a
	.zero		1
	.zero		1


	//----- nvinfo : EIATTR_EXIT_INSTR_OFFSETS
	.align		4
        /*0048*/ 	.byte	0x04, 0x1c
        /*004a*/ 	.short	(.L_47 - .L_46)


	//   ....[0]....
.L_46:
        /*004c*/ 	.word	0x00000090


	//----- nvinfo : EIATTR_CBANK_PARAM_SIZE
	.align		4
.L_47:
        /*0050*/ 	.byte	0x03, 0x19
        /*0052*/ 	.short	0x0018


	//----- nvinfo : EIATTR_PARAM_CBANK
	.align		4
        /*0054*/ 	.byte	0x04, 0x0a
        /*0056*/ 	.short	(.L_49 - .L_48)
	.align		4
.L_48:
        /*0058*/ 	.word	index@(.nv.constant0._Z12multiply_gpuPiS_S_)
        /*005c*/ 	.short	0x0380
        /*005e*/ 	.short	0x0018


	//----- nvinfo : EIATTR_SW_WAR
	.align		4
.L_49:
        /*0060*/ 	.byte	0x04, 0x36
        /*0062*/ 	.short	(.L_51 - .L_50)
.L_50:
        /*0064*/ 	.word	0x00000008
.L_51:


//--------------------- .nv.info._Z12subtract_gpuPiS_S_ --------------------------
	.section	.nv.info._Z12subtract_gpuPiS_S_,"",@"SHT_CUDA_INFO"
	.sectionflags	@""
	.align	4


	//----- nvinfo : EIATTR_CUDA_API_VERSION
	.align		4
        /*0000*/ 	.byte	0x04, 0x37
        /*0002*/ 	.short	(.L_53 - .L_52)
.L_52:
        /*0004*/ 	.word	0x00000082


	//----- nvinfo : EIATTR_KPARAM_INFO
	.align		4
.L_53:
        /*0008*/ 	.byte	0x04, 0x17
        /*000a*/ 	.short	(.L_55 - .L_54)
.L_54:
        /*000c*/ 	.word	0x00000000
        /*0010*/ 	.short	0x0002
        /*0012*/ 	.short	0x0010
        /*0014*/ 	.byte	0x00, 0xf5, 0x21, 0x00


	//----- nvinfo : EIATTR_KPARAM_INFO
	.align		4
.L_55:
        /*0018*/ 	.byte	0x04, 0x17
        /*001a*/ 	.short	(.L_57 - .L_56)
.L_56:
        /*001c*/ 	.word	0x00000000
        /*0020*/ 	.short	0x0001
        /*0022*/ 	.short	0x0008
        /*0024*/ 	.byte	0x00, 0xf5, 0x21, 0x00


	//----- nvinfo : EIATTR_KPARAM_INFO
	.align		4
.L_57:
        /*0028*/ 	.byte	0x04, 0x17
        /*002a*/ 	.short	(.L_59 - .L_58)
.L_58:
        /*002c*/ 	.word	0x00000000
        /*0030*/ 	.short	0x0000
        /*0032*/ 	.short	0x0000
        /*0034*/ 	.byte	0x00, 0xf5, 0x21, 0x00


	//----- nvinfo : EIATTR_SPARSE_MMA_MASK
	.align		4
.L_59:
        /*0038*/ 	.byte	0x03, 0x50
        /*003a*/ 	.short	0x0000


	//----- nvinfo : EIATTR_MAXREG_COUNT
	.align		4
        /*003c*/ 	.byte	0x03, 0x1b
        /*003e*/ 	.short	0x00ff


	//----- nvinfo : EIATTR_MERCURY_ISA_VERSION
	.align		4
        /*0040*/ 	.byte	0x03, 0x5f
        /*0042*/ 	.short	0x0101


	//----- nvinfo : EIATTR_VRC_CTA_INIT_COUNT
	.align		4
        /*0044*/ 	.byte	0x02, 0x4a
	.zero		1
	.zero		1


	//----- nvinfo : EIATTR_EXIT_INSTR_OFFSETS
	.align		4
        /*0048*/ 	.byte	0x04, 0x1c
        /*004a*/ 	.short	(.L_61 - .L_60)


	//   ....[0]....
.L_60:
        /*004c*/ 	.word	0x00000090


	//----- nvinfo : EIATTR_CBANK_PARAM_SIZE
	.align		4
.L_61:
        /*0050*/ 	.byte	0x03, 0x19
        /*0052*/ 	.short	0x0018


	//----- nvinfo : EIATTR_PARAM_CBANK
	.align		4
        /*0054*/ 	.byte	0x04, 0x0a
        /*0056*/ 	.short	(.L_63 - .L_62)
	.align		4
.L_62:
        /*0058*/ 	.word	index@(.nv.constant0._Z12subtract_gpuPiS_S_)
        /*005c*/ 	.short	0x0380
        /*005e*/ 	.short	0x0018


	//----- nvinfo : EIATTR_SW_WAR
	.align		4
.L_63:
        /*0060*/ 	.byte	0x04, 0x36
        /*0062*/ 	.short	(.L_65 - .L_64)
.L_64:
        /*0064*/ 	.word	0x00000008
.L_65:


//--------------------- .nv.info._Z7add_gpuPiS_S_ --------------------------
	.section	.nv.info._Z7add_gpuPiS_S_,"",@"SHT_CUDA_INFO"
	.sectionflags	@""
	.align	4


	//----- nvinfo : EIATTR_CUDA_API_VERSION
	.align		4
        /*0000*/ 	.byte	0x04, 0x37
        /*0002*/ 	.short	(.L_67 - .L_66)
.L_66:
        /*0004*/ 	.word	0x00000082


	//----- nvinfo : EIATTR_KPARAM_INFO
	.align		4
.L_67:
        /*0008*/ 	.byte	0x04, 0x17
        /*000a*/ 	.short	(.L_69 - .L_68)
.L_68:
        /*000c*/ 	.word	0x00000000
        /*0010*/ 	.short	0x0002
        /*0012*/ 	.short	0x0010
        /*0014*/ 	.byte	0x00, 0xf5, 0x21, 0x00


	//----- nvinfo : EIATTR_KPARAM_INFO
	.align		4
.L_69:
        /*0018*/ 	.byte	0x04, 0x17
        /*001a*/ 	.short	(.L_71 - .L_70)
.L_70:
        /*001c*/ 	.word	0x00000000
        /*0020*/ 	.short	0x0001
        /*0022*/ 	.short	0x0008
        /*0024*/ 	.byte	0x00, 0xf5, 0x21, 0x00


	//----- nvinfo : EIATTR_KPARAM_INFO
	.align		4
.L_71:
        /*0028*/ 	.byte	0x04, 0x17
        /*002a*/ 	.short	(.L_73 - .L_72)
.L_72:
        /*002c*/ 	.word	0x00000000
        /*0030*/ 	.short	0x0000
        /*0032*/ 	.short	0x0000
        /*0034*/ 	.byte	0x00, 0xf5, 0x21, 0x00


	//----- nvinfo : EIATTR_SPARSE_MMA_MASK
	.align		4
.L_73:
        /*0038*/ 	.byte	0x03, 0x50
        /*003a*/ 	.short	0x0000


	//----- nvinfo : EIATTR_MAXREG_COUNT
	.align		4
        /*003c*/ 	.byte	0x03, 0x1b
        /*003e*/ 	.short	0x00ff


	//----- nvinfo : EIATTR_MERCURY_ISA_VERSION
	.align		4
        /*0040*/ 	.byte	0x03, 0x5f
        /*0042*/ 	.short	0x0101


	//----- nvinfo : EIATTR_VRC_CTA_INIT_COUNT
	.align		4
        /*0044*/ 	.byte	0x02, 0x4a
	.zero		1
	.zero		1


	//----- nvinfo : EIATTR_EXIT_INSTR_OFFSETS
	.align		4
        /*0048*/ 	.byte	0x04, 0x1c
        /*004a*/ 	.short	(.L_75 - .L_74)


	//   ....[0]....
.L_74:
        /*004c*/ 	.word	0x00000090


	//----- nvinfo : EIATTR_CBANK_PARAM_SIZE
	.align		4
.L_75:
        /*0050*/ 	.byte	0x03, 0x19
        /*0052*/ 	.short	0x0018


	//----- nvinfo : EIATTR_PARAM_CBANK
	.align		4
        /*0054*/ 	.byte	0x04, 0x0a
        /*0056*/ 	.short	(.L_77 - .L_76)
	.align		4
.L_76:
        /*0058*/ 	.word	index@(.nv.constant0._Z7add_gpuPiS_S_)
        /*005c*/ 	.short	0x0380
        /*005e*/ 	.short	0x0018


	//----- nvinfo : EIATTR_SW_WAR
	.align		4
.L_77:
        /*0060*/ 	.byte	0x04, 0x36
        /*0062*/ 	.short	(.L_79 - .L_78)
.L_78:
        /*0064*/ 	.word	0x00000008
.L_79:


//--------------------- .nv.callgraph             --------------------------
	.section	.nv.callgraph,"",@"SHT_CUDA_CALLGRAPH"
	.align	4
	.sectionentsize	8
	.align		4
        /*0000*/ 	.word	0x00000000
	.align		4
        /*0004*/ 	.word	0xffffffff
	.align		4
        /*0008*/ 	.word	0x00000000
	.align		4
        /*000c*/ 	.word	0xfffffffe
	.align		4
        /*0010*/ 	.word	0x00000000
	.align		4
        /*0014*/ 	.word	0xfffffffd
	.align		4
        /*0018*/ 	.word	0x00000000
	.align		4
        /*001c*/ 	.word	0xfffffffc


//--------------------- .text._Z10divide_gpuPiS_S_ --------------------------
	.section	.text._Z10divide_gpuPiS_S_,"ax",@progbits
	.align	128
        .global         _Z10divide_gpuPiS_S_
        .type           _Z10divide_gpuPiS_S_,@function
        .size           _Z10divide_gpuPiS_S_,(.L_x_4 - _Z10divide_gpuPiS_S_)
        .other          _Z10divide_gpuPiS_S_,@"STO_CUDA_ENTRY STV_DEFAULT"
_Z10divide_gpuPiS_S_:
.text._Z10divide_gpuPiS_S_:
[----:B------:R-:W-:Y:S08]  /*0000*/  LDC R1, c[0x0][0x37c] ;  /* 0x0000df00ff017b82 */ /* 0x000ff00000000800 */
[----:B------:R-:W0:Y:S01]  /*0010*/  LDC.64 R4, c[0x0][0x388] ;  /* 0x0000e200ff047b82 */ /* 0x000e220000000a00 */
[----:B------:R-:W0:Y:S02]  /*0020*/  LDCU.64 UR4, c[0x0][0x358] ;  /* 0x00006b00ff0477ac */ /* 0x000e240008000a00 */
[----:B0-----:R-:W2:Y:S05]  /*0030*/  LDG.E R5, desc[UR4][R4.64] ;  /* 0x0000000404057981 */ /* 0x001eaa000c1e1900 */
[----:B------:R-:W0:Y:S02]  /*0040*/  LDC.64 R2, c[0x0][0x380] ;  /* 0x0000e000ff027b82 */ /* 0x000e240000000a00 */
[----:B0-----:R0:W3:Y:S01]  /*0050*/  LDG.E R2, desc[UR4][R2.64] ;  /* 0x0000000402027981 */ /* 0x0010e2000c1e1900 */
[----:B--2---:R-:W-:-:S02]  /*0060*/  IABS R9, R5 ;  /* 0x0000000500097213 */ /* 0x004fc40000000000 */
[----:B0-----:R-:W-:Y:S02]  /*0070*/  IABS R3, R5 ;  /* 0x0000000500037213 */ /* 0x001fe40000000000 */
[----:B------:R-:W0:Y:S08]  /*0080*/  I2F.RP R0, R9 ;  /* 0x0000000900007306 */ /* 0x000e300000209400 */
[----:B0-----:R-:W0:Y:S01]  /*0090*/  MUFU.RCP R0, R0 ;  /* 0x0000000000007308 */ /* 0x001e220000001000 */
[----:B---3--:R-:W-:Y:S01]  /*00a0*/  IABS R4, R2 ;  /* 0x0000000200047213 */ /* 0x008fe20000000000 */
[----:B0-----:R-:W-:-:S02]  /*00b0*/  VIADD R6, R0, 0xffffffe ;  /* 0x0ffffffe00067836 */ /* 0x001fc40000000000 */
[----:B------:R-:W-:-:S04]  /*00c0*/  IMAD.MOV R0, RZ, RZ, -R3 ;  /* 0x000000ffff007224 */ /* 0x000fc800078e0a03 */
[----:B------:R0:W1:Y:S02]  /*00d0*/  F2I.FTZ.U32.TRUNC.NTZ R7, R6 ;  /* 0x0000000600077305 */ /* 0x000064000021f000 */
[----:B0-----:R-:W-:Y:S02]  /*00e0*/  HFMA2 R6, -RZ, RZ, 0, 0 ;  /* 0x00000000ff067431 */ /* 0x001fe400000001ff */
[----:B-1----:R-:W-:-:S04]  /*00f0*/  IMAD.MOV R8, RZ, RZ, -R7 ;  /* 0x000000ffff087224 */ /* 0x002fc800078e0a07 */
[----:B------:R-:W-:-:S04]  /*0100*/  IMAD R11, R8, R9, RZ ;  /* 0x00000009080b7224 */ /* 0x000fc800078e02ff */
[----:B------:R-:W-:-:S06]  /*0110*/  IMAD.HI.U32 R7, R7, R11, R6 ;  /* 0x0000000b07077227 */ /* 0x000fcc00078e0006 */
[----:B------:R-:W-:-:S04]  /*0120*/  IMAD.HI.U32 R7, R7, R4, RZ ;  /* 0x0000000407077227 */ /* 0x000fc800078e00ff */
[----:B------:R-:W-:-:S05]  /*0130*/  IMAD R0, R7, R0, R4 ;  /* 0x0000000007007224 */ /* 0x000fca00078e0204 */
[----:B------:R-:W-:-:S13]  /*0140*/  ISETP.GT.U32.AND P2, PT, R9, R0, PT ;  /* 0x000000000900720c */ /* 0x000fda0003f44070 */
[----:B------:R-:W-:Y:S01]  /*0150*/  @!P2 IMAD.IADD R0, R0, 0x1, -R9 ;  /* 0x000000010000a824 */ /* 0x000fe200078e0a09 */
[----:B------:R-:W-:Y:S02]  /*0160*/  @!P2 IADD3 R7, PT, PT, R7, 0x1, RZ ;  /* 0x000000010707a810 */ /* 0x000fe40007ffe0ff */
[----:B------:R-:W-:Y:S02]  /*0170*/  ISETP.NE.AND P2, PT, R5, RZ, PT ;  /* 0x000000ff0500720c */ /* 0x000fe40003f45270 */
[----:B------:R-:W-:Y:S02]  /*0180*/  ISETP.GE.U32.AND P0, PT, R0, R9, PT ;  /* 0x000000090000720c */ /* 0x000fe40003f06070 */
[----:B------:R-:W-:Y:S02]  /*0190*/  LOP3.LUT R0, R2, R5, RZ, 0x3c, !PT ;  /* 0x0000000502007212 */ /* 0x000fe400078e3cff */
[----:B------:R-:W0:Y:S02]  /*01a0*/  LDC.64 R2, c[0x0][0x390] ;  /* 0x0000e400ff027b82 */ /* 0x000e240000000a00 */
[----:B------:R-:W-:-:S07]  /*01b0*/  ISETP.GE.AND P1, PT, R0, RZ, PT ;  /* 0x000000ff0000720c */ /* 0x000fce0003f26270 */
[----:B------:R-:W-:-:S06]  /*01c0*/  @P0 VIADD R7, R7, 0x1 ;  /* 0x0000000107070836 */ /* 0x000fcc0000000000 */
[----:B------:R-:W-:Y:S02]  /*01d0*/  @!P1 IADD3 R7, PT, PT, -R7, RZ, RZ ;  /* 0x000000ff07079210 */ /* 0x000fe40007ffe1ff */
[----:B------:R-:W-:-:S05]  /*01e0*/  @!P2 LOP3.LUT R7, RZ, R5, RZ, 0x33, !PT ;  /* 0x00000005ff07a212 */ /* 0x000fca00078e33ff */
[----:B0-----:R-:W-:Y:S01]  /*01f0*/  STG.E desc[UR4][R2.64], R7 ;  /* 0x0000000702007986 */ /* 0x001fe2000c101904 */
[----:B------:R-:W-:Y:S05]  /*0200*/  EXIT ;  /* 0x000000000000794d */ /* 0x000fea0003800000 */
.L_x_0:
[----:B------:R-:W-:-:S00]  /*0210*/  BRA `(.L_x_0) ;  /* 0xfffffffc00fc7947 */ /* 0x000fc0000383ffff */
[----:B------:R-:W-:-:S00]  /*0220*/  NOP ;  /* 0x0000000000007918 */ /* 0x000fc00000000000 */
        /* <DEDUP_REMOVED lines=13> */
.L_x_4:


//--------------------- .text._Z12multiply_gpuPiS_S_ --------------------------
	.section	.text._Z12multiply_gpuPiS_S_,"ax",@progbits
	.align	128
        .global         _Z12multiply_gpuPiS_S_
        .type           _Z12multiply_gpuPiS_S_,@function
        .size           _Z12multiply_gpuPiS_S_,(.L_x_5 - _Z12multiply_gpuPiS_S_)
        .other          _Z12multiply_gpuPiS_S_,@"STO_CUDA_ENTRY STV_DEFAULT"
_Z12multiply_gpuPiS_S_:
.text._Z12multiply_gpuPiS_S_:
[----:B------:R-:W-:Y:S08]  /*0000*/  LDC R1, c[0x0][0x37c] ;  /* 0x0000df00ff017b82 */ /* 0x000ff00000000800 */
[----:B------:R-:W0:Y:S01]  /*0010*/  LDC.64 R2, c[0x0][0x380] ;  /* 0x0000e000ff027b82 */ /* 0x000e220000000a00 */
[----:B------:R-:W0:Y:S07]  /*0020*/  LDCU.64 UR4, c[0x0][0x358] ;  /* 0x00006b00ff0477ac */ /* 0x000e2e0008000a00 */
[----:B------:R-:W1:Y:S01]  /*0030*/  LDC.64 R4, c[0x0][0x388] ;  /* 0x0000e200ff047b82 */ /* 0x000e620000000a00 */
[----:B0-----:R-:W2:Y:S04]  /*0040*/  LDG.E R2, desc[UR4][R2.64] ;  /* 0x0000000402027981 */ /* 0x001ea8000c1e1900 */
[----:B-1----:R-:W2:Y:S03]  /*0050*/  LDG.E R5, desc[UR4][R4.64] ;  /* 0x0000000404057981 */ /* 0x002ea6000c1e1900 */
[----:B------:R-:W0:Y:S01]  /*0060*/  LDC.64 R6, c[0x0][0x390] ;  /* 0x0000e400ff067b82 */ /* 0x000e220000000a00 */
[----:B--2---:R-:W-:-:S05]  /*0070*/  IMAD R9, R2, R5, RZ ;  /* 0x0000000502097224 */ /* 0x004fca00078e02ff */
[----:B0-----:R-:W-:Y:S01]  /*0080*/  STG.E desc[UR4][R6.64], R9 ;  /* 0x0000000906007986 */ /* 0x001fe2000c101904 */
[----:B------:R-:W-:Y:S05]  /*0090*/  EXIT ;  /* 0x000000000000794d */ /* 0x000fea0003800000 */
.L_x_1:
        /* <DEDUP_REMOVED lines=14> */
.L_x_5:


//--------------------- .text._Z12subtract_gpuPiS_S_ --------------------------
	.section	.text._Z12subtract_gpuPiS_S_,"ax",@progbits
	.align	128
        .global         _Z12subtract_gpuPiS_S_
        .type           _Z12subtract_gpuPiS_S_,@function
        .size           _Z12subtract_gpuPiS_S_,(.L_x_6 - _Z12subtract_gpuPiS_S_)
        .other          _Z12subtract_gpuPiS_S_,@"STO_CUDA_ENTRY STV_DEFAULT"
_Z12subtract_gpuPiS_S_:
.text._Z12subtract_gpuPiS_S_:
[----:B------:R-:W-:Y:S08]  /*0000*/  LDC R1, c[0x0][0x37c] ;  /* 0x0000df00ff017b82 */ /* 0x000ff00000000800 */
[----:B------:R-:W0:Y:S01]  /*0010*/  LDC.64 R2, c[0x0][0x380] ;  /* 0x0000e000ff027b82 */ /* 0x000e220000000a00 */
[----:B------:R-:W0:Y:S07]  /*0020*/  LDCU.64 UR4, c[0x0][0x358] ;  /* 0x00006b00ff0477ac */ /* 0x000e2e0008000a00 */
[----:B------:R-:W1:Y:S01]  /*0030*/  LDC.64 R4, c[0x0][0x388] ;  /* 0x0000e200ff047b82 */ /* 0x000e620000000a00 */
[----:B0-----:R-:W2:Y:S04]  /*0040*/  LDG.E R2, desc[UR4][R2.64] ;  /* 0x0000000402027981 */ /* 0x001ea8000c1e1900 */
[----:B-1----:R-:W2:Y:S03]  /*0050*/  LDG.E R5, desc[UR4][R4.64] ;  /* 0x0000000404057981 */ /* 0x002ea6000c1e1900 */
[----:B------:R-:W0:Y:S01]  /*0060*/  LDC.64 R6, c[0x0][0x390] ;  /* 0x0000e400ff067b82 */ /* 0x000e220000000a00 */
[----:B--2---:R-:W-:-:S05]  /*0070*/  IADD3 R9, PT, PT, R2, -R5, RZ ;  /* 0x8000000502097210 */ /* 0x004fca0007ffe0ff */
[----:B0-----:R-:W-:Y:S01]  /*0080*/  STG.E desc[UR4][R6.64], R9 ;  /* 0x0000000906007986 */ /* 0x001fe2000c101904 */
[----:B------:R-:W-:Y:S05]  /*0090*/  EXIT ;  /* 0x000000000000794d */ /* 0x000fea0003800000 */
.L_x_2:
        /* <DEDUP_REMOVED lines=14> */
.L_x_6:


//--------------------- .text._Z7add_gpuPiS_S_    --------------------------
	.section	.text._Z7add_gpuPiS_S_,"ax",@progbits
	.align	128
        .global         _Z7add_gpuPiS_S_
        .type           _Z7add_gpuPiS_S_,@function
        .size           _Z7add_gpuPiS_S_,(.L_x_7 - _Z7add_gpuPiS_S_)
        .other          _Z7add_gpuPiS_S_,@"STO_CUDA_ENTRY STV_DEFAULT"
_Z7add_gpuPiS_S_:
.text._Z7add_gpuPiS_S_:
[----:B------:R-:W-:Y:S08]  /*0000*/  LDC R1, c[0x0][0x37c] ;  /* 0x0000df00ff017b82 */ /* 0x000ff00000000800 */
[----:B------:R-:W0:Y:S01]  /*0010*/  LDC.64 R2, c[0x0][0x380] ;  /* 0x0000e000ff027b82 */ /* 0x000e220000000a00 */
[----:B------:R-:W0:Y:S07]  /*0020*/  LDCU.64 UR4, c[0x0][0x358] ;  /* 0x00006b00ff0477ac */ /* 0x000e2e0008000a00 */
[----:B------:R-:W1:Y:S01]  /*0030*/  LDC.64 R4, c[0x0][0x388] ;  /* 0x0000e200ff047b82 */ /* 0x000e620000000a00 */
[----:B0-----:R-:W2:Y:S04]  /*0040*/  LDG.E R2, desc[UR4][R2.64] ;  /* 0x0000000402027981 */ /* 0x001ea8000c1e1900 */
[----:B-1----:R-:W2:Y:S03]  /*0050*/  LDG.E R5, desc[UR4][R4.64] ;  /* 0x0000000404057981 */ /* 0x002ea6000c1e1900 */
[----:B------:R-:W0:Y:S01]  /*0060*/  LDC.64 R6, c[0x0][0x390] ;  /* 0x0000e400ff067b82 */ /* 0x000e220000000a00 */
[----:B--2---:R-:W-:-:S05]  /*0070*/  IADD3 R9, PT, PT, R2, R5, RZ ;  /* 0x0000000502097210 */ /* 0x004fca0007ffe0ff */
[----:B0-----:R-:W-:Y:S01]  /*0080*/  STG.E desc[UR4][R6.64], R9 ;  /* 0x0000000906007986 */ /* 0x001fe2000c101904 */
[----:B------:R-:W-:Y:S05]  /*0090*/  EXIT ;  /* 0x000000000000794d */ /* 0x000fea0003800000 */
.L_x_3:
        /* <DEDUP_REMOVED lines=14> */
.L_x_7:


//--------------------- .nv.shared.reserved.0     --------------------------
	.section	.nv.shared.reserved.0,"aw",@nobits
	.weak		__nv_reservedSMEM_offset_0_alias
	.size		__nv_reservedSMEM_offset_0_alias, 0, 64
	.other		__nv_reservedSMEM_offset_0_alias,@"STO_CUDA_RESERVED_SHARED STV_DEFAULT"
__nv_reservedSMEM_offset_0_alias:
	.zero		0
	.zero		64


//--------------------- .nv.constant0._Z10divide_gpuPiS_S_ --------------------------
	.section	.nv.constant0._Z10divide_gpuPiS_S_,"a",@progbits
	.sectionflags	@""
	.align	4
.nv.constant0._Z10divide_gpuPiS_S_:
	.zero		920


//--------------------- .nv.constant0._Z12multiply_gpuPiS_S_ --------------------------
	.section	.nv.constant0._Z12multiply_gpuPiS_S_,"a",@progbits
	.sectionflags	@""
	.align	4
.nv.constant0._Z12multiply_gpuPiS_S_:
	.zero		920


//--------------------- .nv.constant0._Z12subtract_gpuPiS_S_ --------------------------
	.section	.nv.constant0._Z12subtract_gpuPiS_S_,"a",@progbits
	.sectionflags	@""
	.align	4
.nv.constant0._Z12subtract_gpuPiS_S_:
	.zero		920


//--------------------- .nv.constant0._Z7add_gpuPiS_S_ --------------------------
	.section	.nv.constant0._Z7add_gpuPiS_S_,"a",@progbits
	.sectionflags	@""
	.align	4
.nv.constant0._Z7add_gpuPiS_S_:
	.zero		920


//--------------------- SYMBOLS --------------------------

	.type		.nv.reservedSmem.offset0,@object
	.size		.nv.reservedSmem.offset0,0x4
